//
// Generated by NVIDIA NVVM Compiler
//
// Compiler Build ID: CL-36424714
// Cuda compilation tools, release 13.0, V13.0.88
// Based on NVVM 20.0.0
//

.version 9.0
.target sm_100
.address_size 64

	// .globl	_Z14matrixMulTiledPiS_S_i
// _ZZ14matrixMulTiledPiS_S_iE1A has been demoted
// _ZZ14matrixMulTiledPiS_S_iE1B has been demoted

.visible .entry _Z14matrixMulTiledPiS_S_i(
	.param .u64 .ptr .align 1 _Z14matrixMulTiledPiS_S_i_param_0,
	.param .u64 .ptr .align 1 _Z14matrixMulTiledPiS_S_i_param_1,
	.param .u64 .ptr .align 1 _Z14matrixMulTiledPiS_S_i_param_2,
	.param .u32 _Z14matrixMulTiledPiS_S_i_param_3
)
{
	.reg .pred 	%p<11>;
	.reg .b32 	%r<167>;
	.reg .b64 	%rd<13>;
	// demoted variable
	.shared .align 4 .b8 _ZZ14matrixMulTiledPiS_S_iE1A[1024];
	// demoted variable
	.shared .align 4 .b8 _ZZ14matrixMulTiledPiS_S_iE1B[1024];
	ld.param.u64 	%rd3, [_Z14matrixMulTiledPiS_S_i_param_0];
	ld.param.u64 	%rd4, [_Z14matrixMulTiledPiS_S_i_param_1];
	ld.param.u64 	%rd5, [_Z14matrixMulTiledPiS_S_i_param_2];
	ld.param.u32 	%r45, [_Z14matrixMulTiledPiS_S_i_param_3];
	mov.u32 	%r1, %tid.x;
	mov.u32 	%r2, %tid.y;
	mov.u32 	%r47, %ctaid.x;
	mov.u32 	%r48, %ctaid.y;
	mad.lo.s32 	%r3, %r45, %r48, %r2;
	mad.lo.s32 	%r4, %r45, %r47, %r1;
	div.s32 	%r5, 1024, %r45;
	setp.lt.s32 	%p1, %r5, 1;
	mov.b32 	%r165, 0;
	@%p1 bra 	$L__BB0_15;
	mul.lo.s32 	%r6, %r45, %r2;
	add.s32 	%r50, %r6, %r1;
	shl.b32 	%r51, %r50, 2;
	mov.u32 	%r52, _ZZ14matrixMulTiledPiS_S_iE1A;
	add.s32 	%r7, %r52, %r51;
	mov.u32 	%r53, _ZZ14matrixMulTiledPiS_S_iE1B;
	add.s32 	%r8, %r53, %r51;
	and.b32  	%r9, %r45, 7;
	and.b32  	%r10, %r45, 3;
	and.b32  	%r11, %r45, 2147483640;
	and.b32  	%r12, %r45, 1;
	neg.s32 	%r13, %r11;
	shl.b32 	%r14, %r45, 5;
	shl.b32 	%r54, %r6, 2;
	add.s32 	%r55, %r54, %r52;
	add.s32 	%r15, %r55, 16;
	shl.b32 	%r16, %r45, 2;
	cvta.to.global.u64 	%rd1, %rd3;
	cvta.to.global.u64 	%rd2, %rd4;
	mov.b32 	%r150, 0;
	mov.u32 	%r165, %r150;
$L__BB0_2:
	setp.lt.s32 	%p2, %r45, 1;
	mul.lo.s32 	%r56, %r150, %r45;
	shl.b32 	%r57, %r3, 10;
	or.b32  	%r58, %r1, %r57;
	add.s32 	%r59, %r56, %r58;
	mul.wide.s32 	%rd6, %r59, 4;
	add.s64 	%rd7, %rd1, %rd6;
	ld.global.u32 	%r60, [%rd7];
	st.shared.u32 	[%r7], %r60;
	add.s32 	%r61, %r2, %r56;
	shl.b32 	%r62, %r61, 10;
	add.s32 	%r63, %r62, %r4;
	mul.wide.s32 	%rd8, %r63, 4;
	add.s64 	%rd9, %rd2, %rd8;
	ld.global.u32 	%r64, [%rd9];
	st.shared.u32 	[%r8], %r64;
	bar.sync 	0;
	@%p2 bra 	$L__BB0_14;
	setp.lt.u32 	%p3, %r45, 8;
	mov.b32 	%r160, 0;
	@%p3 bra 	$L__BB0_6;
	shl.b32 	%r67, %r1, 2;
	mov.u32 	%r68, _ZZ14matrixMulTiledPiS_S_iE1B;
	add.s32 	%r153, %r68, %r67;
	mov.u32 	%r152, %r15;
	mov.u32 	%r154, %r13;
$L__BB0_5:
	.pragma "nounroll";
	ld.shared.u32 	%r69, [%r152+-16];
	ld.shared.u32 	%r70, [%r153];
	mad.lo.s32 	%r71, %r70, %r69, %r165;
	ld.shared.u32 	%r72, [%r152+-12];
	add.s32 	%r73, %r153, %r16;
	ld.shared.u32 	%r74, [%r73];
	mad.lo.s32 	%r75, %r74, %r72, %r71;
	ld.shared.u32 	%r76, [%r152+-8];
	add.s32 	%r77, %r73, %r16;
	ld.shared.u32 	%r78, [%r77];
	mad.lo.s32 	%r79, %r78, %r76, %r75;
	ld.shared.u32 	%r80, [%r152+-4];
	add.s32 	%r81, %r77, %r16;
	ld.shared.u32 	%r82, [%r81];
	mad.lo.s32 	%r83, %r82, %r80, %r79;
	ld.shared.u32 	%r84, [%r152];
	add.s32 	%r85, %r81, %r16;
	ld.shared.u32 	%r86, [%r85];
	mad.lo.s32 	%r87, %r86, %r84, %r83;
	ld.shared.u32 	%r88, [%r152+4];
	add.s32 	%r89, %r85, %r16;
	ld.shared.u32 	%r90, [%r89];
	mad.lo.s32 	%r91, %r90, %r88, %r87;
	ld.shared.u32 	%r92, [%r152+8];
	add.s32 	%r93, %r89, %r16;
	ld.shared.u32 	%r94, [%r93];
	mad.lo.s32 	%r95, %r94, %r92, %r91;
	ld.shared.u32 	%r96, [%r152+12];
	add.s32 	%r97, %r93, %r16;
	ld.shared.u32 	%r98, [%r97];
	mad.lo.s32 	%r165, %r98, %r96, %r95;
	add.s32 	%r154, %r154, 8;
	add.s32 	%r153, %r153, %r14;
	add.s32 	%r152, %r152, 32;
	setp.ne.s32 	%p4, %r154, 0;
	mov.u32 	%r160, %r11;
	@%p4 bra 	$L__BB0_5;
$L__BB0_6:
	setp.eq.s32 	%p5, %r9, 0;
	@%p5 bra 	$L__BB0_14;
	add.s32 	%r100, %r9, -1;
	setp.lt.u32 	%p6, %r100, 3;
	@%p6 bra 	$L__BB0_9;
	add.s32 	%r101, %r160, %r6;
	shl.b32 	%r102, %r101, 2;
	mov.u32 	%r103, _ZZ14matrixMulTiledPiS_S_iE1A;
	add.s32 	%r104, %r103, %r102;
	ld.shared.u32 	%r105, [%r104];
	mad.lo.s32 	%r106, %r160, %r45, %r1;
	shl.b32 	%r107, %r106, 2;
	mov.u32 	%r108, _ZZ14matrixMulTiledPiS_S_iE1B;
	add.s32 	%r109, %r108, %r107;
	ld.shared.u32 	%r110, [%r109];
	mad.lo.s32 	%r111, %r110, %r105, %r165;
	ld.shared.u32 	%r112, [%r104+4];
	add.s32 	%r113, %r109, %r16;
	ld.shared.u32 	%r114, [%r113];
	mad.lo.s32 	%r115, %r114, %r112, %r111;
	ld.shared.u32 	%r116, [%r104+8];
	add.s32 	%r117, %r113, %r16;
	ld.shared.u32 	%r118, [%r117];
	mad.lo.s32 	%r119, %r118, %r116, %r115;
	ld.shared.u32 	%r120, [%r104+12];
	add.s32 	%r121, %r117, %r16;
	ld.shared.u32 	%r122, [%r121];
	mad.lo.s32 	%r165, %r122, %r120, %r119;
	add.s32 	%r160, %r160, 4;
$L__BB0_9:
	setp.eq.s32 	%p7, %r10, 0;
	@%p7 bra 	$L__BB0_14;
	setp.eq.s32 	%p8, %r10, 1;
	@%p8 bra 	$L__BB0_12;
	add.s32 	%r124, %r160, %r6;
	shl.b32 	%r125, %r124, 2;
	mov.u32 	%r126, _ZZ14matrixMulTiledPiS_S_iE1A;
	add.s32 	%r127, %r126, %r125;
	ld.shared.u32 	%r128, [%r127];
	mad.lo.s32 	%r129, %r160, %r45, %r1;
	shl.b32 	%r130, %r129, 2;
	mov.u32 	%r131, _ZZ14matrixMulTiledPiS_S_iE1B;
	add.s32 	%r132, %r131, %r130;
	ld.shared.u32 	%r133, [%r132];
	mad.lo.s32 	%r134, %r133, %r128, %r165;
	ld.shared.u32 	%r135, [%r127+4];
	add.s32 	%r136, %r132, %r16;
	ld.shared.u32 	%r137, [%r136];
	mad.lo.s32 	%r165, %r137, %r135, %r134;
	add.s32 	%r160, %r160, 2;
$L__BB0_12:
	setp.eq.s32 	%p9, %r12, 0;
	@%p9 bra 	$L__BB0_14;
	add.s32 	%r138, %r160, %r6;
	shl.b32 	%r139, %r138, 2;
	mov.u32 	%r140, _ZZ14matrixMulTiledPiS_S_iE1A;
	add.s32 	%r141, %r140, %r139;
	ld.shared.u32 	%r142, [%r141];
	mad.lo.s32 	%r143, %r160, %r45, %r1;
	shl.b32 	%r144, %r143, 2;
	mov.u32 	%r145, _ZZ14matrixMulTiledPiS_S_iE1B;
	add.s32 	%r146, %r145, %r144;
	ld.shared.u32 	%r147, [%r146];
	mad.lo.s32 	%r165, %r147, %r142, %r165;
$L__BB0_14:
	bar.sync 	0;
	add.s32 	%r150, %r150, 1;
	setp.ne.s32 	%p10, %r150, %r5;
	@%p10 bra 	$L__BB0_2;
$L__BB0_15:
	cvta.to.global.u64 	%rd10, %rd5;
	shl.b32 	%r148, %r3, 10;
	add.s32 	%r149, %r148, %r4;
	mul.wide.s32 	%rd11, %r149, 4;
	add.s64 	%rd12, %rd10, %rd11;
	st.global.u32 	[%rd12], %r165;
	ret;

}


// ===== COMPILED SASS (sm_100) =====

	.target	sm_100

	.elftype	@"ET_EXEC"


//--------------------- .note.nv.tkinfo           --------------------------
	.section	.note.nv.tkinfo,"",@"SHT_NOTE"
	.sectionflags	@"SHF_NOTE_NV_TKINFO"
	.tkinfo
        /*0018*/ 	.word	0x00000002
        /*0030*/ 	.string	""
        /*0030*/ 	.string	"ptxas"
        /*0030*/ 	.string	"Cuda compilation tools, release 13.0, V13.0.88"
        /*0030*/ 	.string	"Build cuda_13.0.r13.0/compiler.36424714_0"
        /*0030*/ 	.string	"-arch sm_100 -m 64 "



//--------------------- .note.nv.cuinfo           --------------------------
	.section	.note.nv.cuinfo,"",@"SHT_NOTE"
	.sectionflags	@"SHF_NOTE_NV_CUINFO"
        /*0018*/ 	.short	0x0002
        /*001a*/ 	.short	0x0064
        /*001c*/ 	.short	0x0082
	.zero		2


//--------------------- .nv.info                  --------------------------
	.section	.nv.info,"",@"SHT_CUDA_INFO"
	.align	4


	//----- nvinfo : EIATTR_REGCOUNT
	.align		4
        /*0000*/ 	.byte	0x04, 0x2f
        /*0002*/ 	.short	(.L_1 - .L_0)
	.align		4
.L_0:
        /*0004*/ 	.word	index@(_Z14matrixMulTiledPiS_S_i)
        /*0008*/ 	.word	0x0000001f


	//----- nvinfo : EIATTR_FRAME_SIZE
	.align		4
.L_1:
        /*000c*/ 	.byte	0x04, 0x11
        /*000e*/ 	.short	(.L_3 - .L_2)
	.align		4
.L_2:
        /*0010*/ 	.word	index@(_Z14matrixMulTiledPiS_S_i)
        /*0014*/ 	.word	0x00000000


	//----- nvinfo : EIATTR_MIN_STACK_SIZE
	.align		4
.L_3:
        /*0018*/ 	.byte	0x04, 0x12
        /*001a*/ 	.short	(.L_5 - .L_4)
	.align		4
.L_4:
        /*001c*/ 	.word	index@(_Z14matrixMulTiledPiS_S_i)
        /*0020*/ 	.word	0x00000000
.L_5:


//--------------------- .nv.compat                --------------------------
	.section	.nv.compat,"",@"SHT_CUDA_COMPAT_INFO"
	.align	4
        /*0000*/ 	.byte	0x02, 0x09, 0x00, 0x00, 0x02, 0x02, 0x01, 0x00, 0x02, 0x05, 0x05, 0x00, 0x03, 0x07, 0x01, 0x01
        /*0010*/ 	.byte	0x02, 0x03, 0x00, 0x00, 0x02, 0x06, 0x01, 0x00, 0x04, 0x0b, 0x08, 0x00, 0x09, 0x00, 0x00, 0x00
        /*0020*/ 	.byte	0x00, 0x00, 0x00, 0x00


//--------------------- .nv.info._Z14matrixMulTiledPiS_S_i --------------------------
	.section	.nv.info._Z14matrixMulTiledPiS_S_i,"",@"SHT_CUDA_INFO"
	.sectionflags	@""
	.align	4


	//----- nvinfo : EIATTR_CUDA_API_VERSION
	.align		4
        /*0000*/ 	.byte	0x04, 0x37
        /*0002*/ 	.short	(.L_7 - .L_6)
.L_6:
        /*0004*/ 	.word	0x00000082


	//----- nvinfo : EIATTR_KPARAM_INFO
	.align		4
.L_7:
        /*0008*/ 	.byte	0x04, 0x17
        /*000a*/ 	.short	(.L_9 - .L_8)
.L_8:
        /*000c*/ 	.word	0x00000000
        /*0010*/ 	.short	0x0003
        /*0012*/ 	.short	0x0018
        /*0014*/ 	.byte	0x00, 0xf0, 0x11, 0x00


	//----- nvinfo : EIATTR_KPARAM_INFO
	.align		4
.L_9:
        /*0018*/ 	.byte	0x04, 0x17
        /*001a*/ 	.short	(.L_11 - .L_10)
.L_10:
        /*001c*/ 	.word	0x00000000
        /*0020*/ 	.short	0x0002
        /*0022*/ 	.short	0x0010
        /*0024*/ 	.byte	0x00, 0xf5, 0x21, 0x00


	//----- nvinfo : EIATTR_KPARAM_INFO
	.align		4
.L_11:
        /*0028*/ 	.byte	0x04, 0x17
        /*002a*/ 	.short	(.L_13 - .L_12)
.L_12:
        /*002c*/ 	.word	0x00000000
        /*0030*/ 	.short	0x0001
        /*0032*/ 	.short	0x0008
        /*0034*/ 	.byte	0x00, 0xf5, 0x21, 0x00


	//----- nvinfo : EIATTR_KPARAM_INFO
	.align		4
.L_13:
        /*0038*/ 	.byte	0x04, 0x17
        /*003a*/ 	.short	(.L_15 - .L_14)
.L_14:
        /*003c*/ 	.word	0x00000000
        /*0040*/ 	.short	0x0000
        /*0042*/ 	.short	0x0000
        /*0044*/ 	.byte	0x00, 0xf5, 0x21, 0x00


	//----- nvinfo : EIATTR_SPARSE_MMA_MASK
	.align		4
.L_15:
        /*0048*/ 	.byte	0x03, 0x50
        /*004a*/ 	.short	0x0000


	//----- nvinfo : EIATTR_MAXREG_COUNT
	.align		4
        /*004c*/ 	.byte	0x03, 0x1b
        /*004e*/ 	.short	0x00ff


	//----- nvinfo : EIATTR_NUM_BARRIERS
	.align		4
        /*0050*/ 	.byte	0x02, 0x4c
        /*0052*/ 	.byte	0x01
	.zero		1


	//----- nvinfo : EIATTR_MERCURY_ISA_VERSION
	.align		4
        /*0054*/ 	.byte	0x03, 0x5f
        /*0056*/ 	.short	0x0101


	//----- nvinfo : EIATTR_VRC_CTA_INIT_COUNT
	.align		4
        /*0058*/ 	.byte	0x02, 0x4a
	.zero		1
	.zero		1


	//----- nvinfo : EIATTR_EXIT_INSTR_OFFSETS
	.align		4
        /*005c*/ 	.byte	0x04, 0x1c
        /*005e*/ 	.short	(.L_17 - .L_16)


	//   ....[0]....
.L_16:
        /*0060*/ 	.word	0x00000bc0


	//----- nvinfo : EIATTR_CBANK_PARAM_SIZE
	.align		4
.L_17:
        /*0064*/ 	.byte	0x03, 0x19
        /*0066*/ 	.short	0x001c


	//----- nvinfo : EIATTR_PARAM_CBANK
	.align		4
        /*0068*/ 	.byte	0x04, 0x0a
        /*006a*/ 	.short	(.L_19 - .L_18)
	.align		4
.L_18:
        /*006c*/ 	.word	index@(.nv.constant0._Z14matrixMulTiledPiS_S_i)
        /*0070*/ 	.short	0x0380
        /*0072*/ 	.short	0x001c


	//----- nvinfo : EIATTR_SW_WAR
	.align		4
.L_19:
        /*0074*/ 	.byte	0x04, 0x36
        /*0076*/ 	.short	(.L_21 - .L_20)
.L_20:
        /*0078*/ 	.word	0x00000008
.L_21:


//--------------------- .nv.callgraph             --------------------------
	.section	.nv.callgraph,"",@"SHT_CUDA_CALLGRAPH"
	.align	4
	.sectionentsize	8
	.align		4
        /*0000*/ 	.word	0x00000000
	.align		4
        /*0004*/ 	.word	0xffffffff
	.align		4
        /*0008*/ 	.word	0x00000000
	.align		4
        /*000c*/ 	.word	0xfffffffe
	.align		4
        /*0010*/ 	.word	0x00000000
	.align		4
        /*0014*/ 	.word	0xfffffffd
	.align		4
        /*0018*/ 	.word	0x00000000
	.align		4
        /*001c*/ 	.word	0xfffffffc


//--------------------- .text._Z14matrixMulTiledPiS_S_i --------------------------
	.section	.text._Z14matrixMulTiledPiS_S_i,"ax",@progbits
	.align	128
        .global         _Z14matrixMulTiledPiS_S_i
        .type           _Z14matrixMulTiledPiS_S_i,@function
        .size           _Z14matrixMulTiledPiS_S_i,(.L_x_8 - _Z14matrixMulTiledPiS_S_i)
        .other          _Z14matrixMulTiledPiS_S_i,@"STO_CUDA_ENTRY STV_DEFAULT"
_Z14matrixMulTiledPiS_S_i:
.text._Z14matrixMulTiledPiS_S_i:
[----:B------:R-:W-:Y:S08]  /*0000*/  LDC R1, c[0x0][0x37c] ;  /* 0x0000df00ff017b82 */ /* 0x000ff00000000800 */
[----:B------:R-:W0:Y:S01]  /*0010*/  LDC R5, c[0x0][0x398] ;  /* 0x0000e600ff057b82 */ /* 0x000e220000000800 */
[----:B------:R-:W1:Y:S01]  /*0020*/  S2R R6, SR_TID.X ;  /* 0x0000000000067919 */ /* 0x000e620000002100 */
[----:B------:R-:W2:Y:S01]  /*0030*/  LDCU.64 UR8, c[0x0][0x358] ;  /* 0x00006b00ff0877ac */ /* 0x000ea20008000a00 */
[----:B------:R-:W-:-:S05]  /*0040*/  MOV R16, RZ ;  /* 0x000000ff00107202 */ /* 0x000fca0000000f00 */
[----:B------:R-:W-:Y:S08]  /*0050*/  S2UR UR5, SR_CTAID.Y ;  /* 0x00000000000579c3 */ /* 0x000ff00000002600 */
[----:B------:R-:W1:Y:S01]  /*0060*/  S2UR UR4, SR_CTAID.X ;  /* 0x00000000000479c3 */ /* 0x000e620000002500 */
[----:B0-----:R-:W-:-:S04]  /*0070*/  IABS R4, R5 ;  /* 0x0000000500047213 */ /* 0x001fc80000000000 */
[----:B------:R-:W0:Y:S01]  /*0080*/  I2F.RP R0, R4 ;  /* 0x0000000400007306 */ /* 0x000e220000209400 */
[----:B-1----:R-:W-:-:S07]  /*0090*/  IMAD R9, R5, UR4, R6 ;  /* 0x0000000405097c24 */ /* 0x002fce000f8e0206 */
[----:B0-----:R-:W0:Y:S02]  /*00a0*/  MUFU.RCP R0, R0 ;  /* 0x0000000000007308 */ /* 0x001e240000001000 */
[----:B0-----:R-:W-:Y:S02]  /*00b0*/  VIADD R2, R0, 0xffffffe ;  /* 0x0ffffffe00027836 */ /* 0x001fe40000000000 */
[----:B------:R-:W0:Y:S04]  /*00c0*/  S2R R0, SR_TID.Y ;  /* 0x0000000000007919 */ /* 0x000e280000002200 */
[----:B------:R1:W3:Y:S02]  /*00d0*/  F2I.FTZ.U32.TRUNC.NTZ R3, R2 ;  /* 0x0000000200037305 */ /* 0x0002e4000021f000 */
[----:B-1----:R-:W-:-:S02]  /*00e0*/  HFMA2 R2, -RZ, RZ, 0, 0 ;  /* 0x00000000ff027431 */ /* 0x002fc400000001ff */
[----:B---3--:R-:W-:-:S04]  /*00f0*/  IMAD.MOV R7, RZ, RZ, -R3 ;  /* 0x000000ffff077224 */ /* 0x008fc800078e0a03 */
[----:B------:R-:W-:-:S04]  /*0100*/  IMAD R7, R7, R4, RZ ;  /* 0x0000000407077224 */ /* 0x000fc800078e02ff */
[----:B------:R-:W-:Y:S01]  /*0110*/  IMAD.HI.U32 R3, R3, R7, R2 ;  /* 0x0000000703037227 */ /* 0x000fe200078e0002 */
[----:B------:R-:W-:-:S04]  /*0120*/  LOP3.LUT R2, R5, 0x400, RZ, 0x3c, !PT ;  /* 0x0000040005027812 */ /* 0x000fc800078e3cff */
[----:B------:R-:W-:Y:S01]  /*0130*/  ISETP.GE.AND P1, PT, R2, RZ, PT ;  /* 0x000000ff0200720c */ /* 0x000fe20003f26270 */
[----:B------:R-:W-:-:S04]  /*0140*/  IMAD.HI.U32 R7, R3, 0x400, RZ ;  /* 0x0000040003077827 */ /* 0x000fc800078e00ff */
[----:B------:R-:W-:Y:S02]  /*0150*/  IMAD.MOV R3, RZ, RZ, -R7 ;  /* 0x000000ffff037224 */ /* 0x000fe400078e0a07 */
[----:B0-----:R-:W-:Y:S02]  /*0160*/  IMAD R8, R5, UR5, R0 ;  /* 0x0000000505087c24 */ /* 0x001fe4000f8e0200 */
[----:B------:R-:W-:-:S05]  /*0170*/  IMAD R3, R4, R3, 0x400 ;  /* 0x0000040004037424 */ /* 0x000fca00078e0203 */
[----:B------:R-:W-:-:S13]  /*0180*/  ISETP.GT.U32.AND P2, PT, R4, R3, PT ;  /* 0x000000030400720c */ /* 0x000fda0003f44070 */
[-C--:B------:R-:W-:Y:S01]  /*0190*/  @!P2 IADD3 R3, PT, PT, R3, -R4.reuse, RZ ;  /* 0x800000040303a210 */ /* 0x080fe20007ffe0ff */
[----:B------:R-:W-:Y:S01]  /*01a0*/  @!P2 VIADD R7, R7, 0x1 ;  /* 0x000000010707a836 */ /* 0x000fe20000000000 */
[----:B------:R-:W-:Y:S02]  /*01b0*/  ISETP.NE.AND P2, PT, R5, RZ, PT ;  /* 0x000000ff0500720c */ /* 0x000fe40003f45270 */
[----:B------:R-:W-:-:S13]  /*01c0*/  ISETP.GE.U32.AND P0, PT, R3, R4, PT ;  /* 0x000000040300720c */ /* 0x000fda0003f06070 */
[----:B------:R-:W-:-:S05]  /*01d0*/  @P0 IADD3 R7, PT, PT, R7, 0x1, RZ ;  /* 0x0000000107070810 */ /* 0x000fca0007ffe0ff */
[----:B------:R-:W-:Y:S01]  /*01e0*/  @!P1 IMAD.MOV R7, RZ, RZ, -R7 ;  /* 0x000000ffff079224 */ /* 0x000fe200078e0a07 */
[----:B------:R-:W-:-:S04]  /*01f0*/  @!P2 LOP3.LUT R7, RZ, R5, RZ, 0x33, !PT ;  /* 0x00000005ff07a212 */ /* 0x000fc800078e33ff */
[----:B------:R-:W-:-:S13]  /*0200*/  ISETP.GE.AND P0, PT, R7, 0x1, PT ;  /* 0x000000010700780c */ /* 0x000fda0003f06270 */
[----:B--2---:R-:W-:Y:S05]  /*0210*/  @!P0 BRA `(.L_x_0) ;  /* 0x0000000800588947 */ /* 0x004fea0003800000 */
[----:B------:R-:W0:Y:S01]  /*0220*/  S2UR UR6, SR_CgaCtaId ;  /* 0x00000000000679c3 */ /* 0x000e220000008800 */
[----:B------:R-:W-:Y:S01]  /*0230*/  UMOV UR4, 0x400 ;  /* 0x0000040000047882 */ /* 0x000fe20000000000 */
[----:B------:R-:W-:Y:S01]  /*0240*/  IMAD R11, R0, R5, RZ ;  /* 0x00000005000b7224 */ /* 0x000fe200078e02ff */
[----:B------:R-:W-:Y:S01]  /*0250*/  UIADD3 UR5, UPT, UPT, UR4, 0x400, URZ ;  /* 0x0000040004057890 */ /* 0x000fe2000fffe0ff */
[----:B------:R-:W-:Y:S02]  /*0260*/  LOP3.LUT R10, R5, 0x7ffffff8, RZ, 0xc0, !PT ;  /* 0x7ffffff8050a7812 */ /* 0x000fe400078ec0ff */
[----:B------:R-:W-:Y:S01]  /*0270*/  IMAD.IADD R14, R11, 0x1, R6 ;  /* 0x000000010b0e7824 */ /* 0x000fe200078e0206 */
[C---:B------:R-:W-:Y:S02]  /*0280*/  LOP3.LUT R19, R5.reuse, 0x7, RZ, 0xc0, !PT ;  /* 0x0000000705137812 */ /* 0x040fe400078ec0ff */
[----:B------:R-:W-:Y:S01]  /*0290*/  LOP3.LUT R20, R5, 0x3, RZ, 0xc0, !PT ;  /* 0x0000000305147812 */ /* 0x000fe200078ec0ff */
[----:B------:R-:W-:Y:S01]  /*02a0*/  IMAD.MOV R12, RZ, RZ, -R10 ;  /* 0x000000ffff0c7224 */ /* 0x000fe200078e0a0a */
[----:B------:R-:W-:Y:S01]  /*02b0*/  MOV R16, RZ ;  /* 0x000000ff00107202 */ /* 0x000fe20000000f00 */
[----:B0-----:R-:W-:-:S02]  /*02c0*/  ULEA UR4, UR6, UR4, 0x18 ;  /* 0x0000000406047291 */ /* 0x001fc4000f8ec0ff */
[----:B------:R-:W-:-:S04]  /*02d0*/  ULEA UR5, UR6, UR5, 0x18 ;  /* 0x0000000506057291 */ /* 0x000fc8000f8ec0ff */
[----:B------:R-:W-:Y:S02]  /*02e0*/  LEA R15, R11, UR4, 0x2 ;  /* 0x000000040b0f7c11 */ /* 0x000fe4000f8e10ff */
[C---:B------:R-:W-:Y:S01]  /*02f0*/  LEA R13, R14.reuse, UR4, 0x2 ;  /* 0x000000040e0d7c11 */ /* 0x040fe2000f8e10ff */
[----:B------:R-:W-:Y:S01]  /*0300*/  UMOV UR4, URZ ;  /* 0x000000ff00047c82 */ /* 0x000fe20008000000 */
[----:B------:R-:W-:Y:S02]  /*0310*/  LEA R14, R14, UR5, 0x2 ;  /* 0x000000050e0e7c11 */ /* 0x000fe4000f8e10ff */
[----:B------:R-:W-:-:S07]  /*0320*/  IADD3 R15, PT, PT, R15, 0x10, RZ ;  /* 0x000000100f0f7810 */ /* 0x000fce0007ffe0ff */
.L_x_6:
[----:B0-----:R-:W0:Y:S01]  /*0330*/  LDC R17, c[0x0][0x398] ;  /* 0x0000e600ff117b82 */ /* 0x001e220000000800 */
[----:B------:R-:W-:-:S05]  /*0340*/  IMAD.SHL.U32 R21, R8, 0x400, RZ ;  /* 0x0000040008157824 */ /* 0x000fca00078e00ff */
[----:B------:R-:W-:Y:S02]  /*0350*/  LOP3.LUT R18, R6, R21, RZ, 0xfc, !PT ;  /* 0x0000001506127212 */ /* 0x000fe400078efcff */
[----:B------:R-:W1:Y:S08]  /*0360*/  LDC.64 R4, c[0x0][0x380] ;  /* 0x0000e000ff047b82 */ /* 0x000e700000000a00 */
[----:B------:R-:W2:Y:S01]  /*0370*/  LDC.64 R2, c[0x0][0x388] ;  /* 0x0000e200ff027b82 */ /* 0x000ea20000000a00 */
[----:B0-----:R-:W-:-:S02]  /*0380*/  IMAD R22, R17, UR4, R0 ;  /* 0x0000000411167c24 */ /* 0x001fc4000f8e0200 */
[----:B------:R-:W-:-:S03]  /*0390*/  IMAD R21, R17, UR4, R18 ;  /* 0x0000000411157c24 */ /* 0x000fc6000f8e0212 */
[----:B------:R-:W-:Y:S01]  /*03a0*/  LEA R23, R22, R9, 0xa ;  /* 0x0000000916177211 */ /* 0x000fe200078e50ff */
[----:B-1----:R-:W-:-:S06]  /*03b0*/  IMAD.WIDE R4, R21, 0x4, R4 ;  /* 0x0000000415047825 */ /* 0x002fcc00078e0204 */
[----:B------:R-:W3:Y:S01]  /*03c0*/  LDG.E R4, desc[UR8][R4.64] ;  /* 0x0000000804047981 */ /* 0x000ee2000c1e1900 */
[----:B--2---:R-:W-:-:S06]  /*03d0*/  IMAD.WIDE R2, R23, 0x4, R2 ;  /* 0x0000000417027825 */ /* 0x004fcc00078e0202 */
[----:B------:R-:W2:Y:S01]  /*03e0*/  LDG.E R3, desc[UR8][R2.64] ;  /* 0x0000000802037981 */ /* 0x000ea2000c1e1900 */
[----:B------:R-:W-:Y:S01]  /*03f0*/  ISETP.GE.AND P1, PT, R17, 0x1, PT ;  /* 0x000000011100780c */ /* 0x000fe20003f26270 */
[----:B------:R-:W-:-:S06]  /*0400*/  UIADD3 UR4, UPT, UPT, UR4, 0x1, URZ ;  /* 0x0000000104047890 */ /* 0x000fcc000fffe0ff */
[----:B------:R-:W-:Y:S01]  /*0410*/  ISETP.NE.AND P0, PT, R7, UR4, PT ;  /* 0x0000000407007c0c */ /* 0x000fe2000bf05270 */
[----:B---3--:R0:W-:Y:S04]  /*0420*/  STS [R13], R4 ;  /* 0x000000040d007388 */ /* 0x0081e80000000800 */
[----:B--2---:R0:W-:Y:S01]  /*0430*/  STS [R14], R3 ;  /* 0x000000030e007388 */ /* 0x0041e20000000800 */
[----:B------:R-:W-:Y:S06]  /*0440*/  BAR.SYNC.DEFER_BLOCKING 0x0 ;  /* 0x0000000000007b1d */ /* 0x000fec0000010000 */
[----:B------:R-:W-:Y:S05]  /*0450*/  @!P1 BRA `(.L_x_1) ;  /* 0x0000000400c09947 */ /* 0x000fea0003800000 */
[----:B------:R-:W-:Y:S01]  /*0460*/  ISETP.GE.U32.AND P1, PT, R17, 0x8, PT ;  /* 0x000000081100780c */ /* 0x000fe20003f26070 */
[----:B------:R-:W-:-:S12]  /*0470*/  IMAD.MOV.U32 R2, RZ, RZ, RZ ;  /* 0x000000ffff027224 */ /* 0x000fd800078e00ff */
[----:B------:R-:W-:Y:S05]  /*0480*/  @!P1 BRA `(.L_x_2) ;  /* 0x0000000000b09947 */ /* 0x000fea0003800000 */
[----:B------:R-:W1:Y:S01]  /*0490*/  S2UR UR6, SR_CgaCtaId ;  /* 0x00000000000679c3 */ /* 0x000e620000008800 */
[----:B------:R-:W-:Y:S01]  /*04a0*/  UMOV UR5, 0x400 ;  /* 0x0000040000057882 */ /* 0x000fe20000000000 */
[----:B------:R-:W-:Y:S01]  /*04b0*/  MOV R2, R15 ;  /* 0x0000000f00027202 */ /* 0x000fe20000000f00 */
[----:B------:R-:W-:Y:S01]  /*04c0*/  UIADD3 UR5, UPT, UPT, UR5, 0x400, URZ ;  /* 0x0000040005057890 */ /* 0x000fe2000fffe0ff */
[----:B0-----:R-:W-:-:S03]  /*04d0*/  IMAD.MOV.U32 R3, RZ, RZ, R12 ;  /* 0x000000ffff037224 */ /* 0x001fc600078e000c */
[----:B-1----:R-:W-:-:S06]  /*04e0*/  ULEA UR5, UR6, UR5, 0x18 ;  /* 0x0000000506057291 */ /* 0x002fcc000f8ec0ff */
[----:B------:R-:W-:-:S07]  /*04f0*/  LEA R4, R6, UR5, 0x2 ;  /* 0x0000000506047c11 */ /* 0x000fce000f8e10ff */
.L_x_3:
[----:B------:R-:W-:Y:S01]  /*0500*/  LDS R21, [R2+-0x10] ;  /* 0xfffff00002157984 */ /* 0x000fe20000000800 */
[----:B------:R-:W-:Y:S01]  /*0510*/  LEA R24, R17, R4, 0x2 ;  /* 0x0000000411187211 */ /* 0x000fe200078e10ff */
[----:B------:R-:W-:Y:S02]  /*0520*/  VIADD R3, R3, 0x8 ;  /* 0x0000000803037836 */ /* 0x000fe40000000000 */
[----:B------:R0:W1:Y:S02]  /*0530*/  LDS R22, [R4] ;  /* 0x0000000004167984 */ /* 0x0000640000000800 */
[----:B------:R-:W-:Y:S01]  /*0540*/  IMAD R26, R17, 0x4, R24 ;  /* 0x00000004111a7824 */ /* 0x000fe200078e0218 */
[----:B------:R-:W-:Y:S01]  /*0550*/  ISETP.NE.AND P1, PT, R3, RZ, PT ;  /* 0x000000ff0300720c */ /* 0x000fe20003f25270 */
[----:B------:R-:W-:Y:S03]  /*0560*/  LDS R5, [R2+-0xc] ;  /* 0xfffff40002057984 */ /* 0x000fe60000000800 */
[C---:B------:R-:W-:Y:S01]  /*0570*/  LEA R28, R17.reuse, R26, 0x2 ;  /* 0x0000001a111c7211 */ /* 0x040fe200078e10ff */
[----:B------:R-:W2:Y:S01]  /*0580*/  LDS R24, [R24] ;  /* 0x0000000018187984 */ /* 0x000ea20000000800 */
[----:B0-----:R-:W-:-:S03]  /*0590*/  LEA R4, R17, R4, 0x5 ;  /* 0x0000000411047211 */ /* 0x001fc600078e28ff */
[----:B------:R-:W-:Y:S04]  /*05a0*/  LDS R18, [R26] ;  /* 0x000000001a127984 */ /* 0x000fe80000000800 */
[----:B------:R-:W0:Y:S01]  /*05b0*/  LDS R23, [R2+-0x8] ;  /* 0xfffff80002177984 */ /* 0x000e220000000800 */
[----:B-1----:R-:W-:-:S03]  /*05c0*/  IMAD R22, R21, R22, R16 ;  /* 0x0000001615167224 */ /* 0x002fc600078e0210 */
[----:B------:R-:W-:Y:S04]  /*05d0*/  LDS R16, [R2+-0x4] ;  /* 0xfffffc0002107984 */ /* 0x000fe80000000800 */
[----:B------:R-:W1:Y:S01]  /*05e0*/  LDS R21, [R28] ;  /* 0x000000001c157984 */ /* 0x000e620000000800 */
[----:B--2---:R-:W-:Y:S02]  /*05f0*/  IMAD R5, R5, R24, R22 ;  /* 0x0000001805057224 */ /* 0x004fe400078e0216 */
[C---:B------:R-:W-:Y:S01]  /*0600*/  IMAD R22, R17.reuse, 0x4, R28 ;  /* 0x0000000411167824 */ /* 0x040fe200078e021c */
[----:B------:R-:W-:Y:S04]  /*0610*/  LDS R24, [R2+0x8] ;  /* 0x0000080002187984 */ /* 0x000fe80000000800 */
[----:B------:R-:W-:Y:S01]  /*0620*/  LEA R25, R17, R22, 0x2 ;  /* 0x0000001611197211 */ /* 0x000fe200078e10ff */
[----:B0-----:R-:W-:Y:S01]  /*0630*/  IMAD R23, R23, R18, R5 ;  /* 0x0000001217177224 */ /* 0x001fe200078e0205 */
[----:B------:R-:W-:Y:S03]  /*0640*/  LDS R28, [R2+0xc] ;  /* 0x00000c00021c7984 */ /* 0x000fe60000000800 */
[C---:B------:R-:W-:Y:S01]  /*0650*/  IMAD R26, R17.reuse, 0x4, R25 ;  /* 0x00000004111a7824 */ /* 0x040fe200078e0219 */
[----:B------:R-:W-:Y:S04]  /*0660*/  LDS R5, [R2] ;  /* 0x0000000002057984 */ /* 0x000fe80000000800 */
[----:B------:R-:W0:Y:S04]  /*0670*/  LDS R18, [R22] ;  /* 0x0000000016127984 */ /* 0x000e280000000800 */
[----:B------:R-:W-:Y:S01]  /*0680*/  LDS R25, [R25] ;  /* 0x0000000019197984 */ /* 0x000fe20000000800 */
[----:B-1----:R-:W-:Y:S01]  /*0690*/  IMAD R21, R16, R21, R23 ;  /* 0x0000001510157224 */ /* 0x002fe200078e0217 */
[----:B------:R-:W-:-:S02]  /*06a0*/  LEA R23, R17, R26, 0x2 ;  /* 0x0000001a11177211 */ /* 0x000fc400078e10ff */
[----:B------:R1:W2:Y:S04]  /*06b0*/  LDS R16, [R2+0x4] ;  /* 0x0000040002107984 */ /* 0x0002a80000000800 */
[----:B------:R-:W3:Y:S04]  /*06c0*/  LDS R26, [R26] ;  /* 0x000000001a1a7984 */ /* 0x000ee80000000800 */
[----:B------:R-:W4:Y:S01]  /*06d0*/  LDS R23, [R23] ;  /* 0x0000000017177984 */ /* 0x000f220000000800 */
[----:B-1----:R-:W-:Y:S02]  /*06e0*/  VIADD R2, R2, 0x20 ;  /* 0x0000002002027836 */ /* 0x002fe40000000000 */
[----:B0-----:R-:W-:-:S04]  /*06f0*/  IMAD R5, R5, R18, R21 ;  /* 0x0000001205057224 */ /* 0x001fc800078e0215 */
[----:B--2---:R-:W-:-:S04]  /*0700*/  IMAD R5, R16, R25, R5 ;  /* 0x0000001910057224 */ /* 0x004fc800078e0205 */
[----:B---3--:R-:W-:-:S04]  /*0710*/  IMAD R5, R24, R26, R5 ;  /* 0x0000001a18057224 */ /* 0x008fc800078e0205 */
[----:B----4-:R-:W-:Y:S01]  /*0720*/  IMAD R16, R28, R23, R5 ;  /* 0x000000171c107224 */ /* 0x010fe200078e0205 */
[----:B------:R-:W-:Y:S06]  /*0730*/  @P1 BRA `(.L_x_3) ;  /* 0xfffffffc00701947 */ /* 0x000fec000383ffff */
[----:B------:R-:W-:-:S07]  /*0740*/  MOV R2, R10 ;  /* 0x0000000a00027202 */ /* 0x000fce0000000f00 */
.L_x_2:
[----:B------:R-:W-:-:S13]  /*0750*/  ISETP.NE.AND P1, PT, R19, RZ, PT ;  /* 0x000000ff1300720c */ /* 0x000fda0003f25270 */
[----:B------:R-:W-:Y:S05]  /*0760*/  @!P1 BRA `(.L_x_1) ;  /* 0x0000000000fc9947 */ /* 0x000fea0003800000 */
[----:B0-----:R-:W-:Y:S01]  /*0770*/  VIADD R3, R19, 0xffffffff ;  /* 0xffffffff13037836 */ /* 0x001fe20000000000 */
[----:B------:R-:W-:-:S04]  /*0780*/  ISETP.NE.AND P2, PT, R20, RZ, PT ;  /* 0x000000ff1400720c */ /* 0x000fc80003f45270 */
[----:B------:R-:W-:-:S13]  /*0790*/  ISETP.GE.U32.AND P1, PT, R3, 0x3, PT ;  /* 0x000000030300780c */ /* 0x000fda0003f26070 */
[----:B------:R-:W-:Y:S05]  /*07a0*/  @!P1 BRA `(.L_x_4) ;  /* 0x0000000000649947 */ /* 0x000fea0003800000 */
[----:B------:R-:W0:Y:S01]  /*07b0*/  S2UR UR6, SR_CgaCtaId ;  /* 0x00000000000679c3 */ /* 0x000e220000008800 */
[----:B------:R-:W-:Y:S01]  /*07c0*/  UMOV UR5, 0x400 ;  /* 0x0000040000057882 */ /* 0x000fe20000000000 */
[C---:B------:R-:W-:Y:S01]  /*07d0*/  IMAD R4, R2.reuse, R17, R6 ;  /* 0x0000001102047224 */ /* 0x040fe200078e0206 */
[----:B------:R-:W-:Y:S01]  /*07e0*/  UIADD3 UR7, UPT, UPT, UR5, 0x400, URZ ;  /* 0x0000040005077890 */ /* 0x000fe2000fffe0ff */
[----:B------:R-:W-:Y:S02]  /*07f0*/  IADD3 R3, PT, PT, R11, R2, RZ ;  /* 0x000000020b037210 */ /* 0x000fe40007ffe0ff */
[----:B------:R-:W-:Y:S01]  /*0800*/  IADD3 R2, PT, PT, R2, 0x4, RZ ;  /* 0x0000000402027810 */ /* 0x000fe20007ffe0ff */
[----:B0-----:R-:W-:Y:S02]  /*0810*/  ULEA UR7, UR6, UR7, 0x18 ;  /* 0x0000000706077291 */ /* 0x001fe4000f8ec0ff */
[----:B------:R-:W-:-:S04]  /*0820*/  ULEA UR5, UR6, UR5, 0x18 ;  /* 0x0000000506057291 */ /* 0x000fc8000f8ec0ff */
[----:B------:R-:W-:Y:S02]  /*0830*/  LEA R4, R4, UR7, 0x2 ;  /* 0x0000000704047c11 */ /* 0x000fe4000f8e10ff */
[----:B------:R-:W-:-:S03]  /*0840*/  LEA R3, R3, UR5, 0x2 ;  /* 0x0000000503037c11 */ /* 0x000fc6000f8e10ff */
[C---:B------:R-:W-:Y:S02]  /*0850*/  IMAD R22, R17.reuse, 0x4, R4 ;  /* 0x0000000411167824 */ /* 0x040fe400078e0204 */
[----:B------:R-:W-:Y:S03]  /*0860*/  LDS R5, [R3] ;  /* 0x0000000003057984 */ /* 0x000fe60000000800 */
[C---:B------:R-:W-:Y:S01]  /*0870*/  LEA R26, R17.reuse, R22, 0x2 ;  /* 0x00000016111a7211 */ /* 0x040fe200078e10ff */
[----:B------:R-:W0:Y:S04]  /*0880*/  LDS R4, [R4] ;  /* 0x0000000004047984 */ /* 0x000e280000000800 */
[----:B------:R-:W-:Y:S01]  /*0890*/  LDS R18, [R3+0x4] ;  /* 0x0000040003127984 */ /* 0x000fe20000000800 */
[----:B------:R-:W-:-:S03]  /*08a0*/  IMAD R21, R17, 0x4, R26 ;  /* 0x0000000411157824 */ /* 0x000fc600078e021a */
[----:B------:R-:W1:Y:S04]  /*08b0*/  LDS R22, [R22] ;  /* 0x0000000016167984 */ /* 0x000e680000000800 */
[----:B------:R-:W-:Y:S04]  /*08c0*/  LDS R24, [R3+0x8] ;  /* 0x0000080003187984 */ /* 0x000fe80000000800 */
[----:B------:R-:W2:Y:S04]  /*08d0*/  LDS R26, [R26] ;  /* 0x000000001a1a7984 */ /* 0x000ea80000000800 */
[----:B------:R-:W-:Y:S04]  /*08e0*/  LDS R28, [R3+0xc] ;  /* 0x00000c00031c7984 */ /* 0x000fe80000000800 */
[----:B------:R-:W3:Y:S01]  /*08f0*/  LDS R21, [R21] ;  /* 0x0000000015157984 */ /* 0x000ee20000000800 */
[----:B0-----:R-:W-:-:S04]  /*0900*/  IMAD R5, R5, R4, R16 ;  /* 0x0000000405057224 */ /* 0x001fc800078e0210 */
[----:B-1----:R-:W-:-:S04]  /*0910*/  IMAD R5, R18, R22, R5 ;  /* 0x0000001612057224 */ /* 0x002fc800078e0205 */
[----:B--2---:R-:W-:-:S04]  /*0920*/  IMAD R5, R24, R26, R5 ;  /* 0x0000001a18057224 */ /* 0x004fc800078e0205 */
[----:B---3--:R-:W-:-:S07]  /*0930*/  IMAD R16, R28, R21, R5 ;  /* 0x000000151c107224 */ /* 0x008fce00078e0205 */
.L_x_4:
[----:B------:R-:W-:Y:S05]  /*0940*/  @!P2 BRA `(.L_x_1) ;  /* 0x000000000084a947 */ /* 0x000fea0003800000 */
[----:B------:R-:W-:Y:S02]  /*0950*/  ISETP.NE.AND P1, PT, R20, 0x1, PT ;  /* 0x000000011400780c */ /* 0x000fe40003f25270 */
[----:B------:R-:W-:-:S11]  /*0960*/  LOP3.LUT P2, RZ, R17, 0x1, RZ, 0xc0, !PT ;  /* 0x0000000111ff7812 */ /* 0x000fd6000784c0ff */
[----:B------:R-:W-:Y:S05]  /*0970*/  @!P1 BRA `(.L_x_5) ;  /* 0x0000000000449947 */ /* 0x000fea0003800000 */
[----:B------:R-:W0:Y:S01]  /*0980*/  S2UR UR6, SR_CgaCtaId ;  /* 0x00000000000679c3 */ /* 0x000e220000008800 */
[----:B------:R-:W-:Y:S01]  /*0990*/  UMOV UR5, 0x400 ;  /* 0x0000040000057882 */ /* 0x000fe20000000000 */
[C---:B------:R-:W-:Y:S01]  /*09a0*/  IMAD R4, R2.reuse, R17, R6 ;  /* 0x0000001102047224 */ /* 0x040fe200078e0206 */
[----:B------:R-:W-:Y:S01]  /*09b0*/  UIADD3 UR7, UPT, UPT, UR5, 0x400, URZ ;  /* 0x0000040005077890 */ /* 0x000fe2000fffe0ff */
[----:B------:R-:W-:Y:S02]  /*09c0*/  IMAD.IADD R3, R11, 0x1, R2 ;  /* 0x000000010b037824 */ /* 0x000fe400078e0202 */
[----:B------:R-:W-:Y:S01]  /*09d0*/  VIADD R2, R2, 0x2 ;  /* 0x0000000202027836 */ /* 0x000fe20000000000 */
[----:B0-----:R-:W-:Y:S02]  /*09e0*/  ULEA UR7, UR6, UR7, 0x18 ;  /* 0x0000000706077291 */ /* 0x001fe4000f8ec0ff */
[----:B------:R-:W-:-:S04]  /*09f0*/  ULEA UR5, UR6, UR5, 0x18 ;  /* 0x0000000506057291 */ /* 0x000fc8000f8ec0ff */
[----:B------:R-:W-:Y:S02]  /*0a00*/  LEA R4, R4, UR7, 0x2 ;  /* 0x0000000704047c11 */ /* 0x000fe4000f8e10ff */
[----:B------:R-:W-:Y:S02]  /*0a10*/  LEA R3, R3, UR5, 0x2 ;  /* 0x0000000503037c11 */ /* 0x000fe4000f8e10ff */
[----:B------:R-:W-:Y:S02]  /*0a20*/  LEA R21, R17, R4, 0x2 ;  /* 0x0000000411157211 */ /* 0x000fe400078e10ff */
[----:B------:R-:W-:Y:S04]  /*0a30*/  LDS R4, [R4] ;  /* 0x0000000004047984 */ /* 0x000fe80000000800 */
[----:B------:R-:W0:Y:S04]  /*0a40*/  LDS R5, [R3] ;  /* 0x0000000003057984 */ /* 0x000e280000000800 */
[----:B------:R-:W-:Y:S04]  /*0a50*/  LDS R18, [R3+0x4] ;  /* 0x0000040003127984 */ /* 0x000fe80000000800 */
[----:B------:R-:W1:Y:S01]  /*0a60*/  LDS R21, [R21] ;  /* 0x0000000015157984 */ /* 0x000e620000000800 */
[----:B0-----:R-:W-:-:S04]  /*0a70*/  IMAD R5, R5, R4, R16 ;  /* 0x0000000405057224 */ /* 0x001fc800078e0210 */
[----:B-1----:R-:W-:-:S07]  /*0a80*/  IMAD R16, R18, R21, R5 ;  /* 0x0000001512107224 */ /* 0x002fce00078e0205 */
.L_x_5:
[----:B------:R-:W-:Y:S05]  /*0a90*/  @!P2 BRA `(.L_x_1) ;  /* 0x000000000030a947 */ /* 0x000fea0003800000 */
[----:B------:R-:W0:Y:S01]  /*0aa0*/  S2UR UR6, SR_CgaCtaId ;  /* 0x00000000000679c3 */ /* 0x000e220000008800 */
[----:B------:R-:W-:Y:S01]  /*0ab0*/  UMOV UR5, 0x400 ;  /* 0x0000040000057882 */ /* 0x000fe20000000000 */
[----:B------:R-:W-:Y:S01]  /*0ac0*/  IMAD R17, R2, R17, R6 ;  /* 0x0000001102117224 */ /* 0x000fe200078e0206 */
[----:B------:R-:W-:Y:S01]  /*0ad0*/  UIADD3 UR7, UPT, UPT, UR5, 0x400, URZ ;  /* 0x0000040005077890 */ /* 0x000fe2000fffe0ff */
[----:B------:R-:W-:-:S03]  /*0ae0*/  IADD3 R2, PT, PT, R11, R2, RZ ;  /* 0x000000020b027210 */ /* 0x000fc60007ffe0ff */
[----:B0-----:R-:W-:Y:S02]  /*0af0*/  ULEA UR7, UR6, UR7, 0x18 ;  /* 0x0000000706077291 */ /* 0x001fe4000f8ec0ff */
[----:B------:R-:W-:-:S04]  /*0b00*/  ULEA UR5, UR6, UR5, 0x18 ;  /* 0x0000000506057291 */ /* 0x000fc8000f8ec0ff */
[----:B------:R-:W-:Y:S02]  /*0b10*/  LEA R17, R17, UR7, 0x2 ;  /* 0x0000000711117c11 */ /* 0x000fe4000f8e10ff */
[----:B------:R-:W-:-:S04]  /*0b20*/  LEA R2, R2, UR5, 0x2 ;  /* 0x0000000502027c11 */ /* 0x000fc8000f8e10ff */
[----:B------:R-:W-:Y:S04]  /*0b30*/  LDS R17, [R17] ;  /* 0x0000000011117984 */ /* 0x000fe80000000800 */
[----:B------:R-:W0:Y:S02]  /*0b40*/  LDS R3, [R2] ;  /* 0x0000000002037984 */ /* 0x000e240000000800 */
[----:B0-----:R-:W-:-:S07]  /*0b50*/  IMAD R16, R3, R17, R16 ;  /* 0x0000001103107224 */ /* 0x001fce00078e0210 */
.L_x_1:
[----:B------:R-:W-:Y:S06]  /*0b60*/  BAR.SYNC.DEFER_BLOCKING 0x0 ;  /* 0x0000000000007b1d */ /* 0x000fec0000010000 */
[----:B------:R-:W-:Y:S05]  /*0b70*/  @P0 BRA `(.L_x_6) ;  /* 0xfffffff400ec0947 */ /* 0x000fea000383ffff */
.L_x_0:
[----:B0-----:R-:W0:Y:S01]  /*0b80*/  LDC.64 R2, c[0x0][0x390] ;  /* 0x0000e400ff027b82 */ /* 0x001e220000000a00 */
[----:B------:R-:W-:-:S05]  /*0b90*/  LEA R9, R8, R9, 0xa ;  /* 0x0000000908097211 */ /* 0x000fca00078e50ff */
[----:B0-----:R-:W-:-:S05]  /*0ba0*/  IMAD.WIDE R2, R9, 0x4, R2 ;  /* 0x0000000409027825 */ /* 0x001fca00078e0202 */
[----:B------:R-:W-:Y:S01]  /*0bb0*/  STG.E desc[UR8][R2.64], R16 ;  /* 0x0000001002007986 */ /* 0x000fe2000c101908 */
[----:B------:R-:W-:Y:S05]  /*0bc0*/  EXIT ;  /* 0x000000000000794d */ /* 0x000fea0003800000 */
.L_x_7:
[----:B------:R-:W-:-:S00]  /*0bd0*/  BRA `(.L_x_7) ;  /* 0xfffffffc00fc7947 */ /* 0x000fc0000383ffff */
[----:B------:R-:W-:-:S00]  /*0be0*/  NOP ;  /* 0x0000000000007918 */ /* 0x000fc00000000000 */
        /* <DEDUP_REMOVED lines=9> */
.L_x_8:


//--------------------- .nv.shared._Z14matrixMulTiledPiS_S_i --------------------------
	.section	.nv.shared._Z14matrixMulTiledPiS_S_i,"aw",@nobits
	.sectionflags	@""
	.align	4
.nv.shared._Z14matrixMulTiledPiS_S_i:
	.zero		3072


//--------------------- .nv.shared.reserved.0     --------------------------
	.section	.nv.shared.reserved.0,"aw",@nobits
	.weak		__nv_reservedSMEM_offset_0_alias
	.size		__nv_reservedSMEM_offset_0_alias, 0, 64
	.other		__nv_reservedSMEM_offset_0_alias,@"STO_CUDA_RESERVED_SHARED STV_DEFAULT"
__nv_reservedSMEM_offset_0_alias:
	.zero		0
	.zero		64


//--------------------- .nv.constant0._Z14matrixMulTiledPiS_S_i --------------------------
	.section	.nv.constant0._Z14matrixMulTiledPiS_S_i,"a",@progbits
	.sectionflags	@""
	.align	4
.nv.constant0._Z14matrixMulTiledPiS_S_i:
	.zero		924


//--------------------- SYMBOLS --------------------------

	.type		.nv.reservedSmem.offset0,@object
	.size		.nv.reservedSmem.offset0,0x4
	.type		.nv.reservedSmem.cap,@object
	.size		.nv.reservedSmem.cap,0x4
